	.headerflags	@"EF_CUDA_TEXMODE_UNIFIED EF_CUDA_64BIT_ADDRESS EF_CUDA_ACCELERATORS EF_CUDA_SM90 EF_CUDA_VIRTUAL_SM(EF_CUDA_SM90)"
	.elftype	@"ET_EXEC"


//--------------------- .nv.info                  --------------------------
	.section	.nv.info,"",@"SHT_CUDA_INFO"
	.align	4


	//----- nvinfo : EIATTR_REGCOUNT
	.align		4
        /*0000*/ 	.byte	0x04, 0x2f
        /*0002*/ 	.short	(.L_1 - .L_0)
	.align		4
.L_0:
        /*0004*/ 	.word	index@(triton_poi_fused_cat_8)
        /*0008*/ 	.word	0x00000020


	//----- nvinfo : EIATTR_MIN_STACK_SIZE
	.align		4
.L_1:
        /*000c*/ 	.byte	0x04, 0x12
        /*000e*/ 	.short	(.L_3 - .L_2)
	.align		4
.L_2:
        /*0010*/ 	.word	index@(triton_poi_fused_cat_8)
        /*0014*/ 	.word	0x00000000


	//----- nvinfo : EIATTR_FRAME_SIZE
	.align		4
.L_3:
        /*0018*/ 	.byte	0x04, 0x11
        /*001a*/ 	.short	(.L_5 - .L_4)
	.align		4
.L_4:
        /*001c*/ 	.word	index@(triton_poi_fused_cat_8)
        /*0020*/ 	.word	0x00000000


	//----- nvinfo : EIATTR_MIN_STACK_SIZE
	.align		4
.L_5:
        /*0024*/ 	.byte	0x04, 0x12
        /*0026*/ 	.short	(.L_7 - .L_6)
	.align		4
.L_6:
        /*0028*/ 	.word	index@(triton_poi_fused_cat_8)
        /*002c*/ 	.word	0x00000000
.L_7:


//--------------------- .nv.info.triton_poi_fused_cat_8 --------------------------
	.section	.nv.info.triton_poi_fused_cat_8,"",@"SHT_CUDA_INFO"
	.sectionflags	@""
	.align	4


	//----- nvinfo : EIATTR_CUDA_API_VERSION
	.align		4
        /*0000*/ 	.byte	0x04, 0x37
        /*0002*/ 	.short	(.L_9 - .L_8)
.L_8:
        /*0004*/ 	.word	0x0000007c


	//----- nvinfo : EIATTR_KPARAM_INFO
	.align		4
.L_9:
        /*0008*/ 	.byte	0x04, 0x17
        /*000a*/ 	.short	(.L_11 - .L_10)
.L_10:
        /*000c*/ 	.word	0x00000000
        /*0010*/ 	.short	0x0003
        /*0012*/ 	.short	0x0014
        /*0014*/ 	.byte	0x00, 0xf0, 0x11, 0x00


	//----- nvinfo : EIATTR_KPARAM_INFO
	.align		4
.L_11:
        /*0018*/ 	.byte	0x04, 0x17
        /*001a*/ 	.short	(.L_13 - .L_12)
.L_12:
        /*001c*/ 	.word	0x00000000
        /*0020*/ 	.short	0x0002
        /*0022*/ 	.short	0x0010
        /*0024*/ 	.byte	0x00, 0xf0, 0x11, 0x00


	//----- nvinfo : EIATTR_KPARAM_INFO
	.align		4
.L_13:
        /*0028*/ 	.byte	0x04, 0x17
        /*002a*/ 	.short	(.L_15 - .L_14)
.L_14:
        /*002c*/ 	.word	0x00000000
        /*0030*/ 	.short	0x0001
        /*0032*/ 	.short	0x0008
        /*0034*/ 	.byte	0x00, 0xf4, 0x21, 0x00


	//----- nvinfo : EIATTR_KPARAM_INFO
	.align		4
.L_15:
        /*0038*/ 	.byte	0x04, 0x17
        /*003a*/ 	.short	(.L_17 - .L_16)
.L_16:
        /*003c*/ 	.word	0x00000000
        /*0040*/ 	.short	0x0000
        /*0042*/ 	.short	0x0000
        /*0044*/ 	.byte	0x00, 0xf4, 0x21, 0x00


	//----- nvinfo : EIATTR_SPARSE_MMA_MASK
	.align		4
.L_17:
        /*0048*/ 	.byte	0x03, 0x50
        /*004a*/ 	.short	0x0000


	//----- nvinfo : EIATTR_MAXREG_COUNT
	.align		4
        /*004c*/ 	.byte	0x03, 0x1b
        /*004e*/ 	.short	0x00ff


	//----- nvinfo : EIATTR_EXIT_INSTR_OFFSETS
	.align		4
        /*0050*/ 	.byte	0x04, 0x1c
        /*0052*/ 	.short	(.L_19 - .L_18)


	//   ....[0]....
.L_18:
        /*0054*/ 	.word	0x000008e0


	//   ....[1]....
        /*0058*/ 	.word	0x00000980


	//----- nvinfo : EIATTR_REQNTID
	.align		4
.L_19:
        /*005c*/ 	.byte	0x04, 0x10
        /*005e*/ 	.short	(.L_21 - .L_20)
.L_20:
        /*0060*/ 	.word	0x00000080
        /*0064*/ 	.word	0x00000001
        /*0068*/ 	.word	0x00000001


	//----- nvinfo : EIATTR_CBANK_PARAM_SIZE
	.align		4
.L_21:
        /*006c*/ 	.byte	0x03, 0x19
        /*006e*/ 	.short	0x0018


	//----- nvinfo : EIATTR_PARAM_CBANK
	.align		4
        /*0070*/ 	.byte	0x04, 0x0a
        /*0072*/ 	.short	(.L_23 - .L_22)
	.align		4
.L_22:
        /*0074*/ 	.word	index@(.nv.constant0.triton_poi_fused_cat_8)
        /*0078*/ 	.short	0x0210
        /*007a*/ 	.short	0x0018


	//----- nvinfo : EIATTR_SW_WAR
	.align		4
.L_23:
        /*007c*/ 	.byte	0x04, 0x36
        /*007e*/ 	.short	(.L_25 - .L_24)
.L_24:
        /*0080*/ 	.word	0x00000008
.L_25:


//--------------------- .nv.callgraph             --------------------------
	.section	.nv.callgraph,"",@"SHT_CUDA_CALLGRAPH"
	.align	4
	.sectionentsize	8
	.align		4
        /*0000*/ 	.word	0x00000000
	.align		4
        /*0004*/ 	.word	0xffffffff
	.align		4
        /*0008*/ 	.word	0x00000000
	.align		4
        /*000c*/ 	.word	0xfffffffe
	.align		4
        /*0010*/ 	.word	0x00000000
	.align		4
        /*0014*/ 	.word	0xfffffffd
	.align		4
        /*0018*/ 	.word	0x00000000
	.align		4
        /*001c*/ 	.word	0xfffffffc


//--------------------- .text.triton_poi_fused_cat_8 --------------------------
	.section	.text.triton_poi_fused_cat_8,"ax",@progbits
	.sectionflags	@"SHF_BARRIERS=1"
	.align	128
        .global         triton_poi_fused_cat_8
        .type           triton_poi_fused_cat_8,@function
        .size           triton_poi_fused_cat_8,(.L_x_1 - triton_poi_fused_cat_8)
        .other          triton_poi_fused_cat_8,@"STO_CUDA_ENTRY STV_DEFAULT"
triton_poi_fused_cat_8:
.text.triton_poi_fused_cat_8:
[----:B------:R-:W0:Y:S01]  /*0000*/  LDC R1, c[0x0][0x28] ;  /* 0x00000a00ff017b82 */ /* 0x000e220000000800 */
[----:B------:R-:W1:Y:S07]  /*0010*/  S2R R13, SR_CTAID.X ;  /* 0x00000000000d7919 */ /* 0x000e6e0000002500 */
[----:B------:R-:W2:Y:S01]  /*0020*/  LDC.64 R2, c[0x0][0x210] ;  /* 0x00008400ff027b82 */ /* 0x000ea20000000a00 */
[----:B------:R-:W-:Y:S02]  /*0030*/  CS2R R8, SRZ ;  /* 0x0000000000087805 */ /* 0x000fe4000001ff00 */
[----:B------:R-:W-:Y:S01]  /*0040*/  CS2R R10, SRZ ;  /* 0x00000000000a7805 */ /* 0x000fe2000001ff00 */
[----:B------:R-:W3:Y:S01]  /*0050*/  S2R R0, SR_TID.X ;  /* 0x0000000000007919 */ /* 0x000ee20000002100 */
[----:B------:R-:W-:Y:S01]  /*0060*/  ULDC.64 UR6, c[0x0][0x208] ;  /* 0x0000820000067ab9 */ /* 0x000fe20000000a00 */
[----:B------:R-:W4:Y:S01]  /*0070*/  S2R R12, SR_CTAID.Y ;  /* 0x00000000000c7919 */ /* 0x000f220000002600 */
[----:B-1----:R-:W-:-:S02]  /*0080*/  IMAD.SHL.U32 R13, R13, 0x20, RZ ;  /* 0x000000200d0d7824 */ /* 0x002fc400078e00ff */
[----:B---3--:R-:W-:Y:S01]  /*0090*/  IMAD.SHL.U32 R4, R0, 0x4, RZ ;  /* 0x0000000400047824 */ /* 0x008fe200078e00ff */
[----:B------:R-:W-:Y:S01]  /*00a0*/  SHF.R.U32.HI R19, RZ, 0x3, R0 ;  /* 0x00000003ff137819 */ /* 0x000fe20000011600 */
[----:B----4-:R-:W-:-:S03]  /*00b0*/  IMAD.SHL.U32 R12, R12, 0x20, RZ ;  /* 0x000000200c0c7824 */ /* 0x010fc600078e00ff */
[----:B------:R-:W-:Y:S02]  /*00c0*/  LOP3.LUT R5, R13, 0x1c, R4, 0xf8, !PT ;  /* 0x0000001c0d057812 */ /* 0x000fe400078ef804 */
[----:B------:R-:W-:Y:S02]  /*00d0*/  SGXT.U32 R19, R19, 0x4 ;  /* 0x000000041313781a */ /* 0x000fe40000000000 */
[----:B------:R-:W-:Y:S02]  /*00e0*/  ISETP.GE.AND P0, PT, R5, 0x400, PT ;  /* 0x000004000500780c */ /* 0x000fe40003f06270 */
[----:B------:R-:W-:-:S04]  /*00f0*/  LOP3.LUT R4, R12, R19, RZ, 0xfc, !PT ;  /* 0x000000130c047212 */ /* 0x000fc800078efcff */
[C---:B------:R-:W-:Y:S01]  /*0100*/  ISETP.LT.AND P1, PT, R4.reuse, 0x84, !P0 ;  /* 0x000000840400780c */ /* 0x040fe20004721270 */
[----:B------:R-:W-:Y:S01]  /*0110*/  IMAD R15, R4, 0x400, R5 ;  /* 0x00000400040f7824 */ /* 0x000fe200078e0205 */
[----:B------:R-:W-:-:S03]  /*0120*/  LOP3.LUT R4, R12, 0x10, R19, 0xfe, !PT ;  /* 0x000000100c047812 */ /* 0x000fc600078efe13 */
[----:B--2---:R-:W-:-:S08]  /*0130*/  IMAD.WIDE R14, R15, 0x4, R2 ;  /* 0x000000040f0e7825 */ /* 0x004fd000078e0202 */
[----:B------:R1:W2:Y:S01]  /*0140*/  @P1 LDG.E.EL.128 R8, desc[UR6][R14.64] ;  /* 0x000000060e081981 */ /* 0x0002a2000c2e1d00 */
[C---:B------:R-:W-:Y:S01]  /*0150*/  ISETP.LT.AND P0, PT, R4.reuse, 0x84, !P0 ;  /* 0x000000840400780c */ /* 0x040fe20004701270 */
[----:B------:R-:W-:Y:S01]  /*0160*/  IMAD R17, R4, 0x400, R5 ;  /* 0x0000040004117824 */ /* 0x000fe200078e0205 */
[----:B------:R-:W-:Y:S02]  /*0170*/  CS2R R4, SRZ ;  /* 0x0000000000047805 */ /* 0x000fe4000001ff00 */
[----:B------:R-:W-:Y:S01]  /*0180*/  CS2R R6, SRZ ;  /* 0x0000000000067805 */ /* 0x000fe2000001ff00 */
[----:B------:R-:W-:-:S08]  /*0190*/  IMAD.WIDE R16, R17, 0x4, R2 ;  /* 0x0000000411107825 */ /* 0x000fd000078e0202 */
[----:B------:R3:W4:Y:S01]  /*01a0*/  @P0 LDG.E.EL.128 R4, desc[UR6][R16.64] ;  /* 0x0000000610040981 */ /* 0x000722000c2e1d00 */
[----:B------:R-:W5:Y:S01]  /*01b0*/  S2UR UR5, SR_CgaCtaId ;  /* 0x00000000000579c3 */ /* 0x000f620000008800 */
[----:B------:R-:W-:Y:S01]  /*01c0*/  UMOV UR4, 0x400 ;  /* 0x0000040000047882 */ /* 0x000fe20000000000 */
[----:B-1----:R-:W-:Y:S01]  /*01d0*/  SHF.R.U32.HI R15, RZ, 0x5, R0 ;  /* 0x00000005ff0f7819 */ /* 0x002fe20000011600 */
[----:B------:R-:W1:Y:S01]  /*01e0*/  S2R R20, SR_TID.X ;  /* 0x0000000000147919 */ /* 0x000e620000002100 */
[----:B------:R-:W-:Y:S02]  /*01f0*/  LOP3.LUT R0, R13, 0x1f, R0, 0xf8, !PT ;  /* 0x0000001f0d007812 */ /* 0x000fe400078ef800 */
[----:B------:R-:W-:Y:S02]  /*0200*/  SGXT.U32 R15, R15, 0x2 ;  /* 0x000000020f0f781a */ /* 0x000fe40000000000 */
[----:B------:R-:W-:Y:S02]  /*0210*/  ISETP.GE.AND P0, PT, R0, 0x400, PT ;  /* 0x000004000000780c */ /* 0x000fe40003f06270 */
[----:B------:R-:W-:-:S02]  /*0220*/  LOP3.LUT R3, R12, 0x4, R15, 0xfe, !PT ;  /* 0x000000040c037812 */ /* 0x000fc400078efe0f */
[----:B------:R-:W-:Y:S02]  /*0230*/  LOP3.LUT R18, R12, 0x8, R15, 0xfe, !PT ;  /* 0x000000080c127812 */ /* 0x000fe400078efe0f */
[----:B---3--:R-:W-:Y:S01]  /*0240*/  LOP3.LUT R17, R12, 0xc, R15, 0xfe, !PT ;  /* 0x0000000c0c117812 */ /* 0x008fe200078efe0f */
[C---:B------:R-:W-:Y:S01]  /*0250*/  IMAD.HI R24, R3.reuse, 0x3e0f83e1, RZ ;  /* 0x3e0f83e103187827 */ /* 0x040fe200078e02ff */
[----:B------:R-:W-:Y:S02]  /*0260*/  LOP3.LUT R16, R12, 0x10, R15, 0xfe, !PT ;  /* 0x000000100c107812 */ /* 0x000fe400078efe0f */
[----:B------:R-:W-:Y:S01]  /*0270*/  LOP3.LUT R14, R12, 0x14, R15, 0xfe, !PT ;  /* 0x000000140c0e7812 */ /* 0x000fe200078efe0f */
[----:B------:R-:W-:Y:S01]  /*0280*/  IMAD.HI R29, R18, 0x3e0f83e1, RZ ;  /* 0x3e0f83e1121d7827 */ /* 0x000fe200078e02ff */
[----:B------:R-:W-:Y:S02]  /*0290*/  SHF.R.U32.HI R13, RZ, 0x1f, R24 ;  /* 0x0000001fff0d7819 */ /* 0x000fe40000011618 */
[----:B------:R-:W-:Y:S01]  /*02a0*/  ISETP.LT.AND P6, PT, R3, 0x84, !P0 ;  /* 0x000000840300780c */ /* 0x000fe200047c1270 */
[----:B-----5:R-:W-:Y:S01]  /*02b0*/  UPRMT UR4, UR5, 0x654, UR4 ;  /* 0x0000065405047896 */ /* 0x020fe20008000004 */
[----:B------:R-:W-:-:S02]  /*02c0*/  LEA.HI.SX32 R24, R24, R13, 0x1d ;  /* 0x0000000d18187211 */ /* 0x000fc400078feaff */
[----:B------:R-:W-:Y:S02]  /*02d0*/  LOP3.LUT R13, R12, 0x18, R15, 0xfe, !PT ;  /* 0x000000180c0d7812 */ /* 0x000fe400078efe0f */
[----:B------:R-:W-:Y:S02]  /*02e0*/  ISETP.LT.AND P1, PT, R18, 0x84, !P0 ;  /* 0x000000841200780c */ /* 0x000fe40004721270 */
[----:B------:R-:W-:Y:S02]  /*02f0*/  ISETP.LT.AND P3, PT, R16, 0x84, !P0 ;  /* 0x000000841000780c */ /* 0x000fe40004761270 */
[----:B------:R-:W-:Y:S01]  /*0300*/  ISETP.LT.AND P4, PT, R14, 0x84, !P0 ;  /* 0x000000840e00780c */ /* 0x000fe20004781270 */
[C---:B-1----:R-:W-:Y:S01]  /*0310*/  IMAD.SHL.U32 R2, R20.reuse, 0x4, RZ ;  /* 0x0000000414027824 */ /* 0x042fe200078e00ff */
[----:B------:R-:W-:Y:S02]  /*0320*/  LOP3.LUT R20, R20, 0x7f, RZ, 0xc0, !PT ;  /* 0x0000007f14147812 */ /* 0x000fe400078ec0ff */
[----:B------:R-:W-:-:S02]  /*0330*/  ISETP.LT.AND P5, PT, R13, 0x84, !P0 ;  /* 0x000000840d00780c */ /* 0x000fc400047a1270 */
[----:B------:R-:W-:Y:S01]  /*0340*/  LOP3.LUT R2, R2, 0x1fc, RZ, 0xc0, !PT ;  /* 0x000001fc02027812 */ /* 0x000fe200078ec0ff */
[----:B------:R-:W-:Y:S01]  /*0350*/  IMAD.IADD R26, R15, 0x1, R20 ;  /* 0x000000010f1a7824 */ /* 0x000fe200078e0214 */
[C---:B------:R-:W-:Y:S02]  /*0360*/  LOP3.LUT R25, R20.reuse, 0x80, RZ, 0xfc, !PT ;  /* 0x0000008014197812 */ /* 0x040fe400078efcff */
[C---:B------:R-:W-:Y:S01]  /*0370*/  LOP3.LUT R21, R20.reuse, 0x100, RZ, 0xfc, !PT ;  /* 0x0000010014157812 */ /* 0x040fe200078efcff */
[----:B------:R-:W-:Y:S01]  /*0380*/  IMAD.IADD R19, R19, 0x1, R2 ;  /* 0x0000000113137824 */ /* 0x000fe200078e0202 */
[----:B------:R-:W-:Y:S02]  /*0390*/  LOP3.LUT R27, R20, 0x180, RZ, 0xfc, !PT ;  /* 0x00000180141b7812 */ /* 0x000fe400078efcff */
[----:B------:R-:W-:Y:S02]  /*03a0*/  LEA.HI R25, R25, R20, RZ, 0x1b ;  /* 0x0000001419197211 */ /* 0x000fe400078fd8ff */
[----:B------:R-:W-:-:S02]  /*03b0*/  LEA R19, R19, UR4, 0x2 ;  /* 0x0000000413137c11 */ /* 0x000fc4000f8e10ff */
[-C--:B------:R-:W-:Y:S02]  /*03c0*/  LEA.HI R22, R21, R20.reuse, RZ, 0x1b ;  /* 0x0000001415167211 */ /* 0x080fe400078fd8ff */
[----:B------:R-:W-:Y:S01]  /*03d0*/  LEA.HI R20, R27, R20, RZ, 0x1b ;  /* 0x000000141b147211 */ /* 0x000fe200078fd8ff */
[----:B------:R-:W-:Y:S01]  /*03e0*/  IMAD.HI R27, R16, 0x3e0f83e1, RZ ;  /* 0x3e0f83e1101b7827 */ /* 0x000fe200078e02ff */
[----:B------:R-:W-:Y:S02]  /*03f0*/  LEA R26, R26, UR4, 0x2 ;  /* 0x000000041a1a7c11 */ /* 0x000fe4000f8e10ff */
[----:B------:R-:W-:Y:S02]  /*0400*/  LEA R25, R25, UR4, 0x2 ;  /* 0x0000000419197c11 */ /* 0x000fe4000f8e10ff */
[----:B------:R-:W-:Y:S02]  /*0410*/  LEA R22, R22, UR4, 0x2 ;  /* 0x0000000416167c11 */ /* 0x000fe4000f8e10ff */
[----:B------:R-:W-:-:S02]  /*0420*/  LEA R20, R20, UR4, 0x2 ;  /* 0x0000000414147c11 */ /* 0x000fc4000f8e10ff */
[----:B------:R-:W-:Y:S02]  /*0430*/  LOP3.LUT R2, R12, R15, RZ, 0xfc, !PT ;  /* 0x0000000f0c027212 */ /* 0x000fe400078efcff */
[----:B------:R-:W-:Y:S01]  /*0440*/  LOP3.LUT R12, R12, 0x1c, R15, 0xfe, !PT ;  /* 0x0000001c0c0c7812 */ /* 0x000fe200078efe0f */
[----:B------:R-:W-:Y:S01]  /*0450*/  IMAD R15, R24, -0x21, R3 ;  /* 0xffffffdf180f7824 */ /* 0x000fe200078e0203 */
[C---:B------:R-:W-:Y:S01]  /*0460*/  ISETP.LT.AND P2, PT, R2.reuse, 0x84, !P0 ;  /* 0x000000840200780c */ /* 0x040fe20004741270 */
[----:B------:R-:W-:-:S04]  /*0470*/  IMAD.HI R23, R2, 0x3e0f83e1, RZ ;  /* 0x3e0f83e102177827 */ /* 0x000fc800078e02ff */
[----:B------:R-:W-:Y:S01]  /*0480*/  IMAD R15, R24, 0x8400, R15 ;  /* 0x00008400180f7824 */ /* 0x000fe200078e020f */
[----:B------:R-:W-:Y:S02]  /*0490*/  SHF.R.U32.HI R28, RZ, 0x1f, R23 ;  /* 0x0000001fff1c7819 */ /* 0x000fe40000011617 */
[----:B------:R-:W-:Y:S02]  /*04a0*/  SHF.R.U32.HI R24, RZ, 0x1f, R29 ;  /* 0x0000001fff187819 */ /* 0x000fe4000001161d */
[----:B------:R-:W-:Y:S02]  /*04b0*/  LEA.HI.SX32 R23, R23, R28, 0x1d ;  /* 0x0000001c17177211 */ /* 0x000fe400078feaff */
[----:B------:R-:W-:Y:S02]  /*04c0*/  LEA.HI.SX32 R29, R29, R24, 0x1d ;  /* 0x000000181d1d7211 */ /* 0x000fe400078feaff */
[----:B------:R-:W-:Y:S01]  /*04d0*/  SHF.R.U32.HI R28, RZ, 0x1f, R27 ;  /* 0x0000001fff1c7819 */ /* 0x000fe2000001161b */
[----:B------:R-:W-:-:S02]  /*04e0*/  IMAD R3, R23, -0x21, R2 ;  /* 0xffffffdf17037824 */ /* 0x000fc400078e0202 */
[C---:B------:R-:W-:Y:S02]  /*04f0*/  IMAD R18, R29.reuse, -0x21, R18 ;  /* 0xffffffdf1d127824 */ /* 0x040fe400078e0212 */
[----:B------:R-:W-:Y:S02]  /*0500*/  IMAD R2, R0, 0x21, R3 ;  /* 0x0000002100027824 */ /* 0x000fe400078e0203 */
[----:B------:R-:W-:Y:S02]  /*0510*/  IMAD R29, R29, 0x8400, R18 ;  /* 0x000084001d1d7824 */ /* 0x000fe400078e0212 */
[----:B------:R-:W-:Y:S02]  /*0520*/  IMAD R23, R23, 0x8400, R2 ;  /* 0x0000840017177824 */ /* 0x000fe400078e0202 */
[----:B------:R-:W1:Y:S01]  /*0530*/  LDC.64 R2, c[0x0][0x218] ;  /* 0x00008600ff027b82 */ /* 0x000e620000000a00 */
[----:B--2---:R-:W-:Y:S04]  /*0540*/  STS [R19], R8 ;  /* 0x0000000813007388 */ /* 0x004fe80000000800 */
[----:B------:R-:W-:Y:S04]  /*0550*/  STS [R19+0x4], R9 ;  /* 0x0000040913007388 */ /* 0x000fe80000000800 */
[----:B------:R-:W-:Y:S04]  /*0560*/  STS [R19+0x8], R10 ;  /* 0x0000080a13007388 */ /* 0x000fe80000000800 */
[----:B------:R2:W-:Y:S01]  /*0570*/  STS [R19+0xc], R11 ;  /* 0x00000c0b13007388 */ /* 0x0005e20000000800 */
[----:B------:R-:W-:Y:S01]  /*0580*/  BAR.SYNC.DEFER_BLOCKING 0x0 ;  /* 0x0000000000007b1d */ /* 0x000fe20000010000 */
[----:B--2---:R-:W-:-:S05]  /*0590*/  IMAD.HI R11, R17, 0x3e0f83e1, RZ ;  /* 0x3e0f83e1110b7827 */ /* 0x004fca00078e02ff */
[----:B------:R-:W-:-:S04]  /*05a0*/  SHF.R.U32.HI R24, RZ, 0x1f, R11 ;  /* 0x0000001fff187819 */ /* 0x000fc8000001160b */
[----:B------:R-:W-:Y:S02]  /*05b0*/  LEA.HI.SX32 R24, R11, R24, 0x1d ;  /* 0x000000180b187211 */ /* 0x000fe400078feaff */
[----:B------:R-:W-:Y:S01]  /*05c0*/  LEA.HI.SX32 R11, R27, R28, 0x1d ;  /* 0x0000001c1b0b7211 */ /* 0x000fe200078feaff */
[----:B------:R-:W-:-:S04]  /*05d0*/  IMAD.HI R27, R13, 0x3e0f83e1, RZ ;  /* 0x3e0f83e10d1b7827 */ /* 0x000fc800078e02ff */
[C---:B------:R-:W-:Y:S01]  /*05e0*/  IMAD R16, R11.reuse, -0x21, R16 ;  /* 0xffffffdf0b107824 */ /* 0x040fe200078e0210 */
[----:B------:R-:W-:Y:S01]  /*05f0*/  SHF.R.U32.HI R28, RZ, 0x1f, R27 ;  /* 0x0000001fff1c7819 */ /* 0x000fe2000001161b */
[----:B------:R-:W2:Y:S02]  /*0600*/  LDS R21, [R26] ;  /* 0x000000001a157984 */ /* 0x000ea40000000800 */
[----:B------:R-:W-:Y:S02]  /*0610*/  IMAD R11, R11, 0x8400, R16 ;  /* 0x000084000b0b7824 */ /* 0x000fe400078e0210 */
[----:B------:R-:W3:Y:S02]  /*0620*/  LDS R10, [R25+0x200] ;  /* 0x00020000190a7984 */ /* 0x000ee40000000800 */
[----:B------:R-:W-:Y:S02]  /*0630*/  IMAD R11, R0, 0x21, R11 ;  /* 0x00000021000b7824 */ /* 0x000fe400078e020b */
[----:B------:R-:W5:Y:S04]  /*0640*/  LDS R9, [R22+0x400] ;  /* 0x0004000016097984 */ /* 0x000f680000000800 */
[----:B------:R-:W3:Y:S01]  /*0650*/  LDS R8, [R20+0x600] ;  /* 0x0006000014087984 */ /* 0x000ee20000000800 */
[----:B------:R-:W-:Y:S06]  /*0660*/  BAR.SYNC.DEFER_BLOCKING 0x0 ;  /* 0x0000000000007b1d */ /* 0x000fec0000010000 */
[----:B----4-:R-:W-:Y:S04]  /*0670*/  STS [R19], R4 ;  /* 0x0000000413007388 */ /* 0x010fe80000000800 */
[----:B------:R1:W-:Y:S04]  /*0680*/  STS [R19+0x4], R5 ;  /* 0x0000040513007388 */ /* 0x0003e80000000800 */
[----:B------:R4:W-:Y:S04]  /*0690*/  STS [R19+0x8], R6 ;  /* 0x0000080613007388 */ /* 0x0009e80000000800 */
[----:B------:R2:W-:Y:S01]  /*06a0*/  STS [R19+0xc], R7 ;  /* 0x00000c0713007388 */ /* 0x0005e20000000800 */
[----:B-1----:R-:W-:Y:S01]  /*06b0*/  IMAD.WIDE R4, R23, 0x4, R2 ;  /* 0x0000000417047825 */ /* 0x002fe200078e0202 */
[----:B------:R-:W-:Y:S03]  /*06c0*/  BAR.SYNC.DEFER_BLOCKING 0x0 ;  /* 0x0000000000007b1d */ /* 0x000fe60000010000 */
[----:B----4-:R-:W-:-:S04]  /*06d0*/  IMAD.HI R6, R14, 0x3e0f83e1, RZ ;  /* 0x3e0f83e10e067827 */ /* 0x010fc800078e02ff */
[----:B0-2---:R-:W-:Y:S01]  /*06e0*/  IMAD R7, R0, 0x21, R15 ;  /* 0x0000002100077824 */ /* 0x005fe200078e020f */
[----:B------:R-:W-:-:S04]  /*06f0*/  SHF.R.U32.HI R18, RZ, 0x1f, R6 ;  /* 0x0000001fff127819 */ /* 0x000fc80000011606 */
[----:B------:R-:W-:Y:S01]  /*0700*/  LEA.HI.SX32 R19, R6, R18, 0x1d ;  /* 0x0000001206137211 */ /* 0x000fe200078feaff */
[----:B------:R-:W-:Y:S01]  /*0710*/  IMAD.WIDE R6, R7, 0x4, R2 ;  /* 0x0000000407067825 */ /* 0x000fe200078e0202 */
[----:B------:R-:W-:-:S03]  /*0720*/  LEA.HI.SX32 R18, R27, R28, 0x1d ;  /* 0x0000001c1b127211 */ /* 0x000fc600078feaff */
[C---:B------:R-:W-:Y:S02]  /*0730*/  IMAD R14, R19.reuse, -0x21, R14 ;  /* 0xffffffdf130e7824 */ /* 0x040fe400078e020e */
[C---:B------:R-:W-:Y:S02]  /*0740*/  IMAD R13, R18.reuse, -0x21, R13 ;  /* 0xffffffdf120d7824 */ /* 0x040fe400078e020d */
[----:B------:R-:W-:Y:S02]  /*0750*/  IMAD R19, R19, 0x8400, R14 ;  /* 0x0000840013137824 */ /* 0x000fe400078e020e */
[----:B------:R-:W-:Y:S01]  /*0760*/  IMAD R13, R18, 0x8400, R13 ;  /* 0x00008400120d7824 */ /* 0x000fe200078e020d */
[----:B------:R-:W0:Y:S01]  /*0770*/  LDS R26, [R26] ;  /* 0x000000001a1a7984 */ /* 0x000e220000000800 */
[C---:B------:R-:W-:Y:S02]  /*0780*/  IMAD R19, R0.reuse, 0x21, R19 ;  /* 0x0000002100137824 */ /* 0x040fe400078e0213 */
[----:B------:R-:W-:Y:S01]  /*0790*/  IMAD R13, R0, 0x21, R13 ;  /* 0x00000021000d7824 */ /* 0x000fe200078e020d */
[----:B------:R-:W1:Y:S01]  /*07a0*/  LDS R25, [R25+0x200] ;  /* 0x0002000019197984 */ /* 0x000e620000000800 */
[----:B------:R-:W-:-:S03]  /*07b0*/  IMAD.WIDE R18, R19, 0x4, R2 ;  /* 0x0000000413127825 */ /* 0x000fc600078e0202 */
[----:B------:R-:W4:Y:S04]  /*07c0*/  LDS R22, [R22+0x400] ;  /* 0x0004000016167984 */ /* 0x000f280000000800 */
[----:B------:R2:W-:Y:S01]  /*07d0*/  @P2 STG.E desc[UR6][R4.64], R21 ;  /* 0x0000001504002986 */ /* 0x0005e2000c101906 */
[----:B------:R-:W-:Y:S01]  /*07e0*/  ISETP.LT.AND P2, PT, R17, 0x84, !P0 ;  /* 0x000000841100780c */ /* 0x000fe20004741270 */
[----:B------:R-:W-:Y:S01]  /*07f0*/  IMAD R17, R24, -0x21, R17 ;  /* 0xffffffdf18117824 */ /* 0x000fe200078e0211 */
[----:B------:R-:W-:Y:S01]  /*0800*/  ISETP.LT.AND P0, PT, R12, 0x84, !P0 ;  /* 0x000000840c00780c */ /* 0x000fe20004701270 */
[----:B---3--:R3:W-:Y:S02]  /*0810*/  @P6 STG.E desc[UR6][R6.64], R10 ;  /* 0x0000000a06006986 */ /* 0x0087e4000c101906 */
[----:B------:R-:W-:-:S04]  /*0820*/  IMAD R17, R24, 0x8400, R17 ;  /* 0x0000840018117824 */ /* 0x000fc800078e0211 */
[C---:B------:R-:W-:Y:S02]  /*0830*/  IMAD R15, R0.reuse, 0x21, R17 ;  /* 0x00000021000f7824 */ /* 0x040fe400078e0211 */
[----:B--2---:R-:W-:Y:S02]  /*0840*/  IMAD R5, R0, 0x21, R29 ;  /* 0x0000002100057824 */ /* 0x004fe400078e021d */
[----:B------:R-:W-:-:S04]  /*0850*/  IMAD.WIDE R14, R15, 0x4, R2 ;  /* 0x000000040f0e7825 */ /* 0x000fc800078e0202 */
[----:B------:R-:W-:-:S04]  /*0860*/  IMAD.WIDE R4, R5, 0x4, R2 ;  /* 0x0000000405047825 */ /* 0x000fc800078e0202 */
[--C-:B------:R-:W-:Y:S01]  /*0870*/  IMAD.WIDE R16, R11, 0x4, R2.reuse ;  /* 0x000000040b107825 */ /* 0x100fe200078e0202 */
[----:B-----5:R2:W-:Y:S03]  /*0880*/  @P1 STG.E desc[UR6][R4.64], R9 ;  /* 0x0000000904001986 */ /* 0x0205e6000c101906 */
[----:B---3--:R-:W-:Y:S01]  /*0890*/  IMAD.WIDE R6, R13, 0x4, R2 ;  /* 0x000000040d067825 */ /* 0x008fe200078e0202 */
[----:B------:R2:W-:Y:S04]  /*08a0*/  @P2 STG.E desc[UR6][R14.64], R8 ;  /* 0x000000080e002986 */ /* 0x0005e8000c101906 */
[----:B0-----:R2:W-:Y:S04]  /*08b0*/  @P3 STG.E desc[UR6][R16.64], R26 ;  /* 0x0000001a10003986 */ /* 0x0015e8000c101906 */
[----:B-1----:R2:W-:Y:S04]  /*08c0*/  @P4 STG.E desc[UR6][R18.64], R25 ;  /* 0x0000001912004986 */ /* 0x0025e8000c101906 */
[----:B----4-:R2:W-:Y:S01]  /*08d0*/  @P5 STG.E desc[UR6][R6.64], R22 ;  /* 0x0000001606005986 */ /* 0x0105e2000c101906 */
[----:B------:R-:W-:Y:S05]  /*08e0*/  @!P0 EXIT ;  /* 0x000000000000894d */ /* 0x000fea0003800000 */
[----:B--2---:R-:W0:Y:S01]  /*08f0*/  LDS R7, [R20+0x600] ;  /* 0x0006000014077984 */ /* 0x004e220000000800 */
[----:B------:R-:W-:-:S05]  /*0900*/  IMAD.HI R4, R12, 0x3e0f83e1, RZ ;  /* 0x3e0f83e10c047827 */ /* 0x000fca00078e02ff */
[----:B------:R-:W-:-:S04]  /*0910*/  SHF.R.U32.HI R5, RZ, 0x1f, R4 ;  /* 0x0000001fff057819 */ /* 0x000fc80000011604 */
[----:B------:R-:W-:-:S05]  /*0920*/  LEA.HI.SX32 R5, R4, R5, 0x1d ;  /* 0x0000000504057211 */ /* 0x000fca00078feaff */
[----:B------:R-:W-:-:S04]  /*0930*/  IMAD R12, R5, -0x21, R12 ;  /* 0xffffffdf050c7824 */ /* 0x000fc800078e020c */
[----:B------:R-:W-:-:S04]  /*0940*/  IMAD R5, R5, 0x8400, R12 ;  /* 0x0000840005057824 */ /* 0x000fc800078e020c */
[----:B------:R-:W-:-:S04]  /*0950*/  IMAD R5, R0, 0x21, R5 ;  /* 0x0000002100057824 */ /* 0x000fc800078e0205 */
[----:B------:R-:W-:-:S05]  /*0960*/  IMAD.WIDE R2, R5, 0x4, R2 ;  /* 0x0000000405027825 */ /* 0x000fca00078e0202 */
[----:B0-----:R-:W-:Y:S01]  /*0970*/  STG.E desc[UR6][R2.64], R7 ;  /* 0x0000000702007986 */ /* 0x001fe2000c101906 */
[----:B------:R-:W-:Y:S05]  /*0980*/  EXIT ;  /* 0x000000000000794d */ /* 0x000fea0003800000 */
.L_x_0:
[----:B------:R-:W-:-:S00]  /*0990*/  BRA `(.L_x_0) ;  /* 0xfffffffc00fc7947 */ /* 0x000fc0000383ffff */
[----:B------:R-:W-:-:S00]  /*09a0*/  NOP ;  /* 0x0000000000007918 */ /* 0x000fc00000000000 */
        /* <DEDUP_REMOVED lines=13> */
.L_x_1:


//--------------------- .nv.shared.triton_poi_fused_cat_8 --------------------------
	.section	.nv.shared.triton_poi_fused_cat_8,"aw",@nobits
	.sectionflags	@""
	.align	16
	.zero		1024


//--------------------- .nv.constant0.triton_poi_fused_cat_8 --------------------------
	.section	.nv.constant0.triton_poi_fused_cat_8,"a",@progbits
	.sectionflags	@""
	.align	4
.nv.constant0.triton_poi_fused_cat_8:
	.zero		552
